	.headerflags	@"EF_CUDA_TEXMODE_UNIFIED EF_CUDA_64BIT_ADDRESS EF_CUDA_ACCELERATORS EF_CUDA_SM90 EF_CUDA_VIRTUAL_SM(EF_CUDA_SM90)"
	.elftype	@"ET_EXEC"


//--------------------- .nv.info                  --------------------------
	.section	.nv.info,"",@"SHT_CUDA_INFO"
	.align	4


	//----- nvinfo : EIATTR_REGCOUNT
	.align		4
        /*0000*/ 	.byte	0x04, 0x2f
        /*0002*/ 	.short	(.L_1 - .L_0)
	.align		4
.L_0:
        /*0004*/ 	.word	index@(triton_poi_fused_convolution_27)
        /*0008*/ 	.word	0x0000000c


	//----- nvinfo : EIATTR_MIN_STACK_SIZE
	.align		4
.L_1:
        /*000c*/ 	.byte	0x04, 0x12
        /*000e*/ 	.short	(.L_3 - .L_2)
	.align		4
.L_2:
        /*0010*/ 	.word	index@(triton_poi_fused_convolution_27)
        /*0014*/ 	.word	0x00000000


	//----- nvinfo : EIATTR_FRAME_SIZE
	.align		4
.L_3:
        /*0018*/ 	.byte	0x04, 0x11
        /*001a*/ 	.short	(.L_5 - .L_4)
	.align		4
.L_4:
        /*001c*/ 	.word	index@(triton_poi_fused_convolution_27)
        /*0020*/ 	.word	0x00000000


	//----- nvinfo : EIATTR_MIN_STACK_SIZE
	.align		4
.L_5:
        /*0024*/ 	.byte	0x04, 0x12
        /*0026*/ 	.short	(.L_7 - .L_6)
	.align		4
.L_6:
        /*0028*/ 	.word	index@(triton_poi_fused_convolution_27)
        /*002c*/ 	.word	0x00000000
.L_7:


//--------------------- .nv.info.triton_poi_fused_convolution_27 --------------------------
	.section	.nv.info.triton_poi_fused_convolution_27,"",@"SHT_CUDA_INFO"
	.sectionflags	@""
	.align	4


	//----- nvinfo : EIATTR_CUDA_API_VERSION
	.align		4
        /*0000*/ 	.byte	0x04, 0x37
        /*0002*/ 	.short	(.L_9 - .L_8)
.L_8:
        /*0004*/ 	.word	0x0000007c


	//----- nvinfo : EIATTR_KPARAM_INFO
	.align		4
.L_9:
        /*0008*/ 	.byte	0x04, 0x17
        /*000a*/ 	.short	(.L_11 - .L_10)
.L_10:
        /*000c*/ 	.word	0x00000000
        /*0010*/ 	.short	0x0002
        /*0012*/ 	.short	0x0010
        /*0014*/ 	.byte	0x00, 0xf0, 0x11, 0x00


	//----- nvinfo : EIATTR_KPARAM_INFO
	.align		4
.L_11:
        /*0018*/ 	.byte	0x04, 0x17
        /*001a*/ 	.short	(.L_13 - .L_12)
.L_12:
        /*001c*/ 	.word	0x00000000
        /*0020*/ 	.short	0x0001
        /*0022*/ 	.short	0x0008
        /*0024*/ 	.byte	0x00, 0xf4, 0x21, 0x00


	//----- nvinfo : EIATTR_KPARAM_INFO
	.align		4
.L_13:
        /*0028*/ 	.byte	0x04, 0x17
        /*002a*/ 	.short	(.L_15 - .L_14)
.L_14:
        /*002c*/ 	.word	0x00000000
        /*0030*/ 	.short	0x0000
        /*0032*/ 	.short	0x0000
        /*0034*/ 	.byte	0x00, 0xf4, 0x21, 0x00


	//----- nvinfo : EIATTR_SPARSE_MMA_MASK
	.align		4
.L_15:
        /*0038*/ 	.byte	0x03, 0x50
        /*003a*/ 	.short	0x0000


	//----- nvinfo : EIATTR_MAXREG_COUNT
	.align		4
        /*003c*/ 	.byte	0x03, 0x1b
        /*003e*/ 	.short	0x00ff


	//----- nvinfo : EIATTR_EXIT_INSTR_OFFSETS
	.align		4
        /*0040*/ 	.byte	0x04, 0x1c
        /*0042*/ 	.short	(.L_17 - .L_16)


	//   ....[0]....
.L_16:
        /*0044*/ 	.word	0x00000170


	//----- nvinfo : EIATTR_REQNTID
	.align		4
.L_17:
        /*0048*/ 	.byte	0x04, 0x10
        /*004a*/ 	.short	(.L_19 - .L_18)
.L_18:
        /*004c*/ 	.word	0x00000100
        /*0050*/ 	.word	0x00000001
        /*0054*/ 	.word	0x00000001


	//----- nvinfo : EIATTR_CBANK_PARAM_SIZE
	.align		4
.L_19:
        /*0058*/ 	.byte	0x03, 0x19
        /*005a*/ 	.short	0x0014


	//----- nvinfo : EIATTR_PARAM_CBANK
	.align		4
        /*005c*/ 	.byte	0x04, 0x0a
        /*005e*/ 	.short	(.L_21 - .L_20)
	.align		4
.L_20:
        /*0060*/ 	.word	index@(.nv.constant0.triton_poi_fused_convolution_27)
        /*0064*/ 	.short	0x0210
        /*0066*/ 	.short	0x0014


	//----- nvinfo : EIATTR_SW_WAR
	.align		4
.L_21:
        /*0068*/ 	.byte	0x04, 0x36
        /*006a*/ 	.short	(.L_23 - .L_22)
.L_22:
        /*006c*/ 	.word	0x00000008
.L_23:


//--------------------- .nv.callgraph             --------------------------
	.section	.nv.callgraph,"",@"SHT_CUDA_CALLGRAPH"
	.align	4
	.sectionentsize	8
	.align		4
        /*0000*/ 	.word	0x00000000
	.align		4
        /*0004*/ 	.word	0xffffffff
	.align		4
        /*0008*/ 	.word	0x00000000
	.align		4
        /*000c*/ 	.word	0xfffffffe
	.align		4
        /*0010*/ 	.word	0x00000000
	.align		4
        /*0014*/ 	.word	0xfffffffd
	.align		4
        /*0018*/ 	.word	0x00000000
	.align		4
        /*001c*/ 	.word	0xfffffffc


//--------------------- .text.triton_poi_fused_convolution_27 --------------------------
	.section	.text.triton_poi_fused_convolution_27,"ax",@progbits
	.align	128
        .global         triton_poi_fused_convolution_27
        .type           triton_poi_fused_convolution_27,@function
        .size           triton_poi_fused_convolution_27,(.L_x_1 - triton_poi_fused_convolution_27)
        .other          triton_poi_fused_convolution_27,@"STO_CUDA_ENTRY STV_DEFAULT"
triton_poi_fused_convolution_27:
.text.triton_poi_fused_convolution_27:
[----:B------:R-:W-:Y:S01]  /*0000*/  LDC R1, c[0x0][0x28] ;  /* 0x00000a00ff017b82 */ /* 0x000fe20000000800 */
[----:B------:R-:W1:Y:S07]  /*0010*/  S2R R0, SR_TID.X ;  /* 0x0000000000007919 */ /* 0x000e6e0000002100 */
[----:B------:R-:W2:Y:S01]  /*0020*/  LDC.64 R4, c[0x0][0x218] ;  /* 0x00008600ff047b82 */ /* 0x000ea20000000a00 */
[----:B------:R-:W-:Y:S01]  /*0030*/  ULDC.64 UR4, c[0x0][0x208] ;  /* 0x0000820000047ab9 */ /* 0x000fe20000000a00 */
[----:B------:R-:W3:Y:S06]  /*0040*/  S2R R7, SR_CTAID.X ;  /* 0x0000000000077919 */ /* 0x000eec0000002500 */
[----:B------:R-:W4:Y:S01]  /*0050*/  LDC.64 R2, c[0x0][0x210] ;  /* 0x00008400ff027b82 */ /* 0x000f220000000a00 */
[----:B-1----:R-:W-:Y:S01]  /*0060*/  IMAD.SHL.U32 R0, R0, 0x2, RZ ;  /* 0x0000000200007824 */ /* 0x002fe200078e00ff */
[----:B---3--:R-:W-:-:S04]  /*0070*/  SHF.R.S32.HI R6, RZ, 0x16, R7 ;  /* 0x00000016ff067819 */ /* 0x008fc80000011407 */
[----:B------:R-:W-:Y:S02]  /*0080*/  LOP3.LUT R0, R0, 0x1fe, RZ, 0xc0, !PT ;  /* 0x000001fe00007812 */ /* 0x000fe400078ec0ff */
[----:B------:R-:W-:-:S03]  /*0090*/  SGXT R6, R6, 0x1 ;  /* 0x000000010606781a */ /* 0x000fc60000000200 */
[----:B------:R-:W-:-:S04]  /*00a0*/  IMAD R7, R7, 0x200, R0 ;  /* 0x0000020007077824 */ /* 0x000fc800078e0200 */
[----:B----4-:R-:W-:Y:S01]  /*00b0*/  IMAD.WIDE R2, R7, 0x4, R2 ;  /* 0x0000000407027825 */ /* 0x010fe200078e0202 */
[----:B------:R-:W-:-:S04]  /*00c0*/  LEA.HI R6, R6, R7, RZ, 0x8 ;  /* 0x0000000706067211 */ /* 0x000fc800078f40ff */
[----:B------:R-:W-:-:S04]  /*00d0*/  SHF.R.S32.HI R6, RZ, 0x8, R6 ;  /* 0x00000008ff067819 */ /* 0x000fc80000011406 */
[----:B------:R-:W-:-:S04]  /*00e0*/  LEA.HI R0, R6, R6, RZ, 0x7 ;  /* 0x0000000606007211 */ /* 0x000fc800078f38ff */
[----:B------:R-:W-:-:S05]  /*00f0*/  LOP3.LUT R9, R0, 0xffffff80, RZ, 0xc0, !PT ;  /* 0xffffff8000097812 */ /* 0x000fca00078ec0ff */
[----:B------:R-:W-:Y:S02]  /*0100*/  IMAD.IADD R9, R6, 0x1, -R9 ;  /* 0x0000000106097824 */ /* 0x000fe400078e0a09 */
[----:B------:R-:W3:Y:S02]  /*0110*/  LDG.E.64 R6, desc[UR4][R2.64] ;  /* 0x0000000402067981 */ /* 0x000ee4000c1e1b00 */
[----:B--2---:R-:W-:-:S06]  /*0120*/  IMAD.WIDE R4, R9, 0x4, R4 ;  /* 0x0000000409047825 */ /* 0x004fcc00078e0204 */
[----:B------:R-:W3:Y:S02]  /*0130*/  LDG.E.EL R4, desc[UR4][R4.64] ;  /* 0x0000000404047981 */ /* 0x000ee4000c2e1900 */
[--C-:B---3--:R-:W-:Y:S01]  /*0140*/  FADD R6, R6, R4.reuse ;  /* 0x0000000406067221 */ /* 0x108fe20000000000 */
[----:B------:R-:W-:-:S05]  /*0150*/  FADD R7, R7, R4 ;  /* 0x0000000407077221 */ /* 0x000fca0000000000 */
[----:B------:R-:W-:Y:S01]  /*0160*/  STG.E.64 desc[UR4][R2.64], R6 ;  /* 0x0000000602007986 */ /* 0x000fe2000c101b04 */
[----:B------:R-:W-:Y:S05]  /*0170*/  EXIT ;  /* 0x000000000000794d */ /* 0x000fea0003800000 */
.L_x_0:
[----:B------:R-:W-:-:S00]  /*0180*/  BRA `(.L_x_0) ;  /* 0xfffffffc00fc7947 */ /* 0x000fc0000383ffff */
[----:B------:R-:W-:-:S00]  /*0190*/  NOP ;  /* 0x0000000000007918 */ /* 0x000fc00000000000 */
        /* <DEDUP_REMOVED lines=14> */
.L_x_1:


//--------------------- .nv.constant0.triton_poi_fused_convolution_27 --------------------------
	.section	.nv.constant0.triton_poi_fused_convolution_27,"a",@progbits
	.sectionflags	@""
	.align	4
.nv.constant0.triton_poi_fused_convolution_27:
	.zero		548
